//
// Generated by NVIDIA NVVM Compiler
//
// Compiler Build ID: CL-36424714
// Cuda compilation tools, release 13.0, V13.0.88
// Based on NVVM 20.0.0
//

.version 9.0
.target sm_100
.address_size 64

	// .globl	_Z14Fir_SpB_sharedP6float2PfiiiS0_

.visible .entry _Z14Fir_SpB_sharedP6float2PfiiiS0_(
	.param .u64 .ptr .align 1 _Z14Fir_SpB_sharedP6float2PfiiiS0__param_0,
	.param .u64 .ptr .align 1 _Z14Fir_SpB_sharedP6float2PfiiiS0__param_1,
	.param .u32 _Z14Fir_SpB_sharedP6float2PfiiiS0__param_2,
	.param .u32 _Z14Fir_SpB_sharedP6float2PfiiiS0__param_3,
	.param .u32 _Z14Fir_SpB_sharedP6float2PfiiiS0__param_4,
	.param .u64 .ptr .align 1 _Z14Fir_SpB_sharedP6float2PfiiiS0__param_5
)
{
	.reg .pred 	%p<3>;
	.reg .b32 	%r<18>;
	.reg .b32 	%f<52>;
	.reg .b64 	%rd<21>;

	ld.param.u64 	%rd3, [_Z14Fir_SpB_sharedP6float2PfiiiS0__param_0];
	ld.param.u64 	%rd4, [_Z14Fir_SpB_sharedP6float2PfiiiS0__param_1];
	ld.param.u32 	%r7, [_Z14Fir_SpB_sharedP6float2PfiiiS0__param_2];
	ld.param.u32 	%r6, [_Z14Fir_SpB_sharedP6float2PfiiiS0__param_3];
	ld.param.u32 	%r8, [_Z14Fir_SpB_sharedP6float2PfiiiS0__param_4];
	ld.param.u64 	%rd5, [_Z14Fir_SpB_sharedP6float2PfiiiS0__param_5];
	mov.u32 	%r9, %ctaid.x;
	mul.lo.s32 	%r10, %r9, %r6;
	shl.b32 	%r1, %r10, 2;
	mov.u32 	%r11, %ntid.x;
	mov.u32 	%r12, %ctaid.y;
	mad.lo.s32 	%r13, %r11, %r12, %r8;
	mov.u32 	%r14, %tid.x;
	add.s32 	%r2, %r13, %r14;
	mul.lo.s32 	%r3, %r6, %r7;
	setp.ge.s32 	%p1, %r2, %r3;
	mov.f32 	%f44, 0f00000000;
	mov.f32 	%f45, %f44;
	mov.f32 	%f46, %f44;
	mov.f32 	%f47, %f44;
	mov.f32 	%f48, %f44;
	mov.f32 	%f49, %f44;
	mov.f32 	%f50, %f44;
	mov.f32 	%f51, %f44;
	@%p1 bra 	$L__BB0_3;
	cvta.to.global.u64 	%rd1, %rd4;
	cvta.to.global.u64 	%rd2, %rd3;
	mov.f32 	%f51, 0f00000000;
	mul.wide.s32 	%rd10, %r6, 8;
	mov.u32 	%r17, %r2;
	mov.f32 	%f50, %f51;
	mov.f32 	%f49, %f51;
	mov.f32 	%f48, %f51;
	mov.f32 	%f47, %f51;
	mov.f32 	%f46, %f51;
	mov.f32 	%f45, %f51;
	mov.f32 	%f44, %f51;
$L__BB0_2:
	mul.wide.s32 	%rd6, %r17, 4;
	add.s64 	%rd7, %rd1, %rd6;
	ld.global.nc.f32 	%f27, [%rd7];
	add.s32 	%r15, %r17, %r1;
	mul.wide.s32 	%rd8, %r15, 8;
	add.s64 	%rd9, %rd2, %rd8;
	ld.global.nc.v2.f32 	{%f28, %f29}, [%rd9];
	fma.rn.f32 	%f45, %f27, %f28, %f45;
	fma.rn.f32 	%f44, %f27, %f29, %f44;
	add.s64 	%rd11, %rd9, %rd10;
	ld.global.nc.v2.f32 	{%f30, %f31}, [%rd11];
	fma.rn.f32 	%f47, %f27, %f30, %f47;
	fma.rn.f32 	%f46, %f27, %f31, %f46;
	add.s64 	%rd12, %rd11, %rd10;
	ld.global.nc.v2.f32 	{%f32, %f33}, [%rd12];
	fma.rn.f32 	%f49, %f27, %f32, %f49;
	fma.rn.f32 	%f48, %f27, %f33, %f48;
	add.s64 	%rd13, %rd12, %rd10;
	ld.global.nc.v2.f32 	{%f34, %f35}, [%rd13];
	fma.rn.f32 	%f51, %f27, %f34, %f51;
	fma.rn.f32 	%f50, %f27, %f35, %f50;
	add.s32 	%r17, %r17, %r6;
	setp.lt.s32 	%p2, %r17, %r3;
	@%p2 bra 	$L__BB0_2;
$L__BB0_3:
	cvta.to.global.u64 	%rd14, %rd5;
	add.s32 	%r16, %r2, %r1;
	mul.wide.s32 	%rd15, %r16, 8;
	add.s64 	%rd16, %rd14, %rd15;
	st.global.v2.f32 	[%rd16], {%f45, %f44};
	mul.wide.s32 	%rd17, %r6, 8;
	add.s64 	%rd18, %rd16, %rd17;
	st.global.v2.f32 	[%rd18], {%f47, %f46};
	add.s64 	%rd19, %rd18, %rd17;
	st.global.v2.f32 	[%rd19], {%f49, %f48};
	add.s64 	%rd20, %rd19, %rd17;
	st.global.v2.f32 	[%rd20], {%f51, %f50};
	ret;

}


// ===== COMPILED SASS (sm_100) =====

	.target	sm_100

	.elftype	@"ET_EXEC"


//--------------------- .note.nv.tkinfo           --------------------------
	.section	.note.nv.tkinfo,"",@"SHT_NOTE"
	.sectionflags	@"SHF_NOTE_NV_TKINFO"
	.tkinfo
        /*0018*/ 	.word	0x00000002
        /*0030*/ 	.string	""
        /*0030*/ 	.string	"ptxas"
        /*0030*/ 	.string	"Cuda compilation tools, release 13.0, V13.0.88"
        /*0030*/ 	.string	"Build cuda_13.0.r13.0/compiler.36424714_0"
        /*0030*/ 	.string	"-arch sm_100 -m 64 "



//--------------------- .note.nv.cuinfo           --------------------------
	.section	.note.nv.cuinfo,"",@"SHT_NOTE"
	.sectionflags	@"SHF_NOTE_NV_CUINFO"
        /*0018*/ 	.short	0x0002
        /*001a*/ 	.short	0x0064
        /*001c*/ 	.short	0x0082
	.zero		2


//--------------------- .nv.info                  --------------------------
	.section	.nv.info,"",@"SHT_CUDA_INFO"
	.align	4


	//----- nvinfo : EIATTR_REGCOUNT
	.align		4
        /*0000*/ 	.byte	0x04, 0x2f
        /*0002*/ 	.short	(.L_1 - .L_0)
	.align		4
.L_0:
        /*0004*/ 	.word	index@(_Z14Fir_SpB_sharedP6float2PfiiiS0_)
        /*0008*/ 	.word	0x00000020


	//----- nvinfo : EIATTR_FRAME_SIZE
	.align		4
.L_1:
        /*000c*/ 	.byte	0x04, 0x11
        /*000e*/ 	.short	(.L_3 - .L_2)
	.align		4
.L_2:
        /*0010*/ 	.word	index@(_Z14Fir_SpB_sharedP6float2PfiiiS0_)
        /*0014*/ 	.word	0x00000000


	//----- nvinfo : EIATTR_MIN_STACK_SIZE
	.align		4
.L_3:
        /*0018*/ 	.byte	0x04, 0x12
        /*001a*/ 	.short	(.L_5 - .L_4)
	.align		4
.L_4:
        /*001c*/ 	.word	index@(_Z14Fir_SpB_sharedP6float2PfiiiS0_)
        /*0020*/ 	.word	0x00000000
.L_5:


//--------------------- .nv.compat                --------------------------
	.section	.nv.compat,"",@"SHT_CUDA_COMPAT_INFO"
	.align	4
        /*0000*/ 	.byte	0x02, 0x09, 0x00, 0x00, 0x02, 0x02, 0x01, 0x00, 0x02, 0x05, 0x05, 0x00, 0x03, 0x07, 0x01, 0x01
        /*0010*/ 	.byte	0x02, 0x03, 0x00, 0x00, 0x02, 0x06, 0x01, 0x00, 0x04, 0x0b, 0x08, 0x00, 0x09, 0x00, 0x00, 0x00
        /*0020*/ 	.byte	0x00, 0x00, 0x00, 0x00


//--------------------- .nv.info._Z14Fir_SpB_sharedP6float2PfiiiS0_ --------------------------
	.section	.nv.info._Z14Fir_SpB_sharedP6float2PfiiiS0_,"",@"SHT_CUDA_INFO"
	.sectionflags	@""
	.align	4


	//----- nvinfo : EIATTR_CUDA_API_VERSION
	.align		4
        /*0000*/ 	.byte	0x04, 0x37
        /*0002*/ 	.short	(.L_7 - .L_6)
.L_6:
        /*0004*/ 	.word	0x00000082


	//----- nvinfo : EIATTR_KPARAM_INFO
	.align		4
.L_7:
        /*0008*/ 	.byte	0x04, 0x17
        /*000a*/ 	.short	(.L_9 - .L_8)
.L_8:
        /*000c*/ 	.word	0x00000000
        /*0010*/ 	.short	0x0005
        /*0012*/ 	.short	0x0020
        /*0014*/ 	.byte	0x00, 0xf5, 0x21, 0x00


	//----- nvinfo : EIATTR_KPARAM_INFO
	.align		4
.L_9:
        /*0018*/ 	.byte	0x04, 0x17
        /*001a*/ 	.short	(.L_11 - .L_10)
.L_10:
        /*001c*/ 	.word	0x00000000
        /*0020*/ 	.short	0x0004
        /*0022*/ 	.short	0x0018
        /*0024*/ 	.byte	0x00, 0xf0, 0x11, 0x00


	//----- nvinfo : EIATTR_KPARAM_INFO
	.align		4
.L_11:
        /*0028*/ 	.byte	0x04, 0x17
        /*002a*/ 	.short	(.L_13 - .L_12)
.L_12:
        /*002c*/ 	.word	0x00000000
        /*0030*/ 	.short	0x0003
        /*0032*/ 	.short	0x0014
        /*0034*/ 	.byte	0x00, 0xf0, 0x11, 0x00


	//----- nvinfo : EIATTR_KPARAM_INFO
	.align		4
.L_13:
        /*0038*/ 	.byte	0x04, 0x17
        /*003a*/ 	.short	(.L_15 - .L_14)
.L_14:
        /*003c*/ 	.word	0x00000000
        /*0040*/ 	.short	0x0002
        /*0042*/ 	.short	0x0010
        /*0044*/ 	.byte	0x00, 0xf0, 0x11, 0x00


	//----- nvinfo : EIATTR_KPARAM_INFO
	.align		4
.L_15:
        /*0048*/ 	.byte	0x04, 0x17
        /*004a*/ 	.short	(.L_17 - .L_16)
.L_16:
        /*004c*/ 	.word	0x00000000
        /*0050*/ 	.short	0x0001
        /*0052*/ 	.short	0x0008
        /*0054*/ 	.byte	0x00, 0xf5, 0x21, 0x00


	//----- nvinfo : EIATTR_KPARAM_INFO
	.align		4
.L_17:
        /*0058*/ 	.byte	0x04, 0x17
        /*005a*/ 	.short	(.L_19 - .L_18)
.L_18:
        /*005c*/ 	.word	0x00000000
        /*0060*/ 	.short	0x0000
        /*0062*/ 	.short	0x0000
        /*0064*/ 	.byte	0x00, 0xf5, 0x21, 0x00


	//----- nvinfo : EIATTR_SPARSE_MMA_MASK
	.align		4
.L_19:
        /*0068*/ 	.byte	0x03, 0x50
        /*006a*/ 	.short	0x0000


	//----- nvinfo : EIATTR_MAXREG_COUNT
	.align		4
        /*006c*/ 	.byte	0x03, 0x1b
        /*006e*/ 	.short	0x00ff


	//----- nvinfo : EIATTR_MERCURY_ISA_VERSION
	.align		4
        /*0070*/ 	.byte	0x03, 0x5f
        /*0072*/ 	.short	0x0101


	//----- nvinfo : EIATTR_VRC_CTA_INIT_COUNT
	.align		4
        /*0074*/ 	.byte	0x02, 0x4a
	.zero		1
	.zero		1


	//----- nvinfo : EIATTR_EXIT_INSTR_OFFSETS
	.align		4
        /*0078*/ 	.byte	0x04, 0x1c
        /*007a*/ 	.short	(.L_21 - .L_20)


	//   ....[0]....
.L_20:
        /*007c*/ 	.word	0x000003a0


	//----- nvinfo : EIATTR_CRS_STACK_SIZE
	.align		4
.L_21:
        /*0080*/ 	.byte	0x04, 0x1e
        /*0082*/ 	.short	(.L_23 - .L_22)
.L_22:
        /*0084*/ 	.word	0x00000000


	//----- nvinfo : EIATTR_CBANK_PARAM_SIZE
	.align		4
.L_23:
        /*0088*/ 	.byte	0x03, 0x19
        /*008a*/ 	.short	0x0028


	//----- nvinfo : EIATTR_PARAM_CBANK
	.align		4
        /*008c*/ 	.byte	0x04, 0x0a
        /*008e*/ 	.short	(.L_25 - .L_24)
	.align		4
.L_24:
        /*0090*/ 	.word	index@(.nv.constant0._Z14Fir_SpB_sharedP6float2PfiiiS0_)
        /*0094*/ 	.short	0x0380
        /*0096*/ 	.short	0x0028


	//----- nvinfo : EIATTR_SW_WAR
	.align		4
.L_25:
        /*0098*/ 	.byte	0x04, 0x36
        /*009a*/ 	.short	(.L_27 - .L_26)
.L_26:
        /*009c*/ 	.word	0x00000008
.L_27:


//--------------------- .nv.callgraph             --------------------------
	.section	.nv.callgraph,"",@"SHT_CUDA_CALLGRAPH"
	.align	4
	.sectionentsize	8
	.align		4
        /*0000*/ 	.word	0x00000000
	.align		4
        /*0004*/ 	.word	0xffffffff
	.align		4
        /*0008*/ 	.word	0x00000000
	.align		4
        /*000c*/ 	.word	0xfffffffe
	.align		4
        /*0010*/ 	.word	0x00000000
	.align		4
        /*0014*/ 	.word	0xfffffffd
	.align		4
        /*0018*/ 	.word	0x00000000
	.align		4
        /*001c*/ 	.word	0xfffffffc


//--------------------- .text._Z14Fir_SpB_sharedP6float2PfiiiS0_ --------------------------
	.section	.text._Z14Fir_SpB_sharedP6float2PfiiiS0_,"ax",@progbits
	.align	128
        .global         _Z14Fir_SpB_sharedP6float2PfiiiS0_
        .type           _Z14Fir_SpB_sharedP6float2PfiiiS0_,@function
        .size           _Z14Fir_SpB_sharedP6float2PfiiiS0_,(.L_x_4 - _Z14Fir_SpB_sharedP6float2PfiiiS0_)
        .other          _Z14Fir_SpB_sharedP6float2PfiiiS0_,@"STO_CUDA_ENTRY STV_DEFAULT"
_Z14Fir_SpB_sharedP6float2PfiiiS0_:
.text._Z14Fir_SpB_sharedP6float2PfiiiS0_:
[----:B------:R-:W-:Y:S01]  /*0000*/  LDC R1, c[0x0][0x37c] ;  /* 0x0000df00ff017b82 */ /* 0x000fe20000000800 */
[----:B------:R-:W0:Y:S07]  /*0010*/  S2R R27, SR_TID.X ;  /* 0x00000000001b7919 */ /* 0x000e2e0000002100 */
[----:B------:R-:W1:Y:S01]  /*0020*/  S2UR UR5, SR_CTAID.Y ;  /* 0x00000000000579c3 */ /* 0x000e620000002600 */
[----:B------:R-:W1:Y:S01]  /*0030*/  LDCU UR4, c[0x0][0x360] ;  /* 0x00006c00ff0477ac */ /* 0x000e620008000800 */
[----:B------:R-:W-:Y:S01]  /*0040*/  BSSY.RECONVERGENT B0, `(.L_x_0) ;  /* 0x000002e000007945 */ /* 0x000fe20003800200 */
[----:B------:R-:W-:-:S02]  /*0050*/  CS2R R8, SRZ ;  /* 0x0000000000087805 */ /* 0x000fc4000001ff00 */
[----:B------:R-:W-:Y:S01]  /*0060*/  CS2R R6, SRZ ;  /* 0x0000000000067805 */ /* 0x000fe2000001ff00 */
[----:B------:R-:W1:Y:S01]  /*0070*/  LDCU UR6, c[0x0][0x398] ;  /* 0x00007300ff0677ac */ /* 0x000e620008000800 */
[----:B------:R-:W-:Y:S01]  /*0080*/  CS2R R12, SRZ ;  /* 0x00000000000c7805 */ /* 0x000fe2000001ff00 */
[----:B------:R-:W2:Y:S08]  /*0090*/  LDC.64 R2, c[0x0][0x390] ;  /* 0x0000e400ff027b82 */ /* 0x000eb00000000a00 */
[----:B------:R-:W3:Y:S08]  /*00a0*/  S2UR UR7, SR_CTAID.X ;  /* 0x00000000000779c3 */ /* 0x000ef00000002500 */
[----:B------:R-:W4:Y:S01]  /*00b0*/  LDC.64 R10, c[0x0][0x3a0] ;  /* 0x0000e800ff0a7b82 */ /* 0x000f220000000a00 */
[----:B-1----:R-:W-:-:S06]  /*00c0*/  UIMAD UR4, UR4, UR5, UR6 ;  /* 0x00000005040472a4 */ /* 0x002fcc000f8e0206 */
[----:B0-----:R-:W-:Y:S01]  /*00d0*/  IADD3 R27, PT, PT, R27, UR4, RZ ;  /* 0x000000041b1b7c10 */ /* 0x001fe2000fffe0ff */
[----:B--2---:R-:W-:-:S04]  /*00e0*/  IMAD R2, R3, R2, RZ ;  /* 0x0000000203027224 */ /* 0x004fc800078e02ff */
[----:B------:R-:W0:Y:S01]  /*00f0*/  LDCU.64 UR4, c[0x0][0x358] ;  /* 0x00006b00ff0477ac */ /* 0x000e220008000a00 */
[----:B------:R-:W-:Y:S01]  /*0100*/  ISETP.GE.AND P0, PT, R27, R2, PT ;  /* 0x000000021b00720c */ /* 0x000fe20003f06270 */
[----:B---3--:R-:W-:-:S05]  /*0110*/  IMAD R0, R3, UR7, RZ ;  /* 0x0000000703007c24 */ /* 0x008fca000f8e02ff */
[----:B------:R-:W-:-:S05]  /*0120*/  LEA R5, R0, R27, 0x2 ;  /* 0x0000001b00057211 */ /* 0x000fca00078e10ff */
[----:B----4-:R-:W-:Y:S01]  /*0130*/  IMAD.WIDE R10, R5, 0x8, R10 ;  /* 0x00000008050a7825 */ /* 0x010fe200078e020a */
[----:B------:R-:W-:Y:S01]  /*0140*/  CS2R R4, SRZ ;  /* 0x0000000000047805 */ /* 0x000fe2000001ff00 */
[----:B------:R-:W-:Y:S06]  /*0150*/  @P0 BRA `(.L_x_1) ;  /* 0x0000000000700947 */ /* 0x000fec0003800000 */
[----:B------:R-:W1:Y:S01]  /*0160*/  LDC.64 R14, c[0x0][0x380] ;  /* 0x0000e000ff0e7b82 */ /* 0x000e620000000a00 */
[----:B------:R-:W-:Y:S02]  /*0170*/  CS2R R12, SRZ ;  /* 0x00000000000c7805 */ /* 0x000fe4000001ff00 */
[----:B------:R-:W-:Y:S02]  /*0180*/  CS2R R4, SRZ ;  /* 0x0000000000047805 */ /* 0x000fe4000001ff00 */
[----:B------:R-:W-:Y:S02]  /*0190*/  CS2R R6, SRZ ;  /* 0x0000000000067805 */ /* 0x000fe4000001ff00 */
[----:B------:R-:W-:Y:S01]  /*01a0*/  CS2R R8, SRZ ;  /* 0x0000000000087805 */ /* 0x000fe2000001ff00 */
[----:B------:R-:W2:Y:S06]  /*01b0*/  LDC.64 R16, c[0x0][0x388] ;  /* 0x0000e200ff107b82 */ /* 0x000eac0000000a00 */
.L_x_2:
[----:B------:R-:W-:Y:S01]  /*01c0*/  LEA R23, R0, R27, 0x2 ;  /* 0x0000001b00177211 */ /* 0x000fe200078e10ff */
[----:B--2---:R-:W-:-:S04]  /*01d0*/  IMAD.WIDE R28, R27, 0x4, R16 ;  /* 0x000000041b1c7825 */ /* 0x004fc800078e0210 */
[----:B-1----:R-:W-:Y:S02]  /*01e0*/  IMAD.WIDE R22, R23, 0x8, R14 ;  /* 0x0000000817167825 */ /* 0x002fe400078e020e */
[----:B0-----:R-:W2:Y:S02]  /*01f0*/  LDG.E.CONSTANT R29, desc[UR4][R28.64] ;  /* 0x000000041c1d7981 */ /* 0x001ea4000c1e9900 */
[C---:B------:R-:W-:Y:S02]  /*0200*/  IMAD.WIDE R20, R3.reuse, 0x8, R22 ;  /* 0x0000000803147825 */ /* 0x040fe400078e0216 */
[----:B------:R-:W2:Y:S02]  /*0210*/  LDG.E.64.CONSTANT R22, desc[UR4][R22.64] ;  /* 0x0000000416167981 */ /* 0x000ea4000c1e9b00 */
[C---:B------:R-:W-:Y:S02]  /*0220*/  IMAD.WIDE R18, R3.reuse, 0x8, R20 ;  /* 0x0000000803127825 */ /* 0x040fe400078e0214 */
[----:B------:R-:W3:Y:S02]  /*0230*/  LDG.E.64.CONSTANT R20, desc[UR4][R20.64] ;  /* 0x0000000414147981 */ /* 0x000ee4000c1e9b00 */
[----:B------:R-:W-:-:S02]  /*0240*/  IMAD.WIDE R24, R3, 0x8, R18 ;  /* 0x0000000803187825 */ /* 0x000fc400078e0212 */
[----:B------:R-:W4:Y:S04]  /*0250*/  LDG.E.64.CONSTANT R18, desc[UR4][R18.64] ;  /* 0x0000000412127981 */ /* 0x000f28000c1e9b00 */
[----:B------:R-:W5:Y:S01]  /*0260*/  LDG.E.64.CONSTANT R24, desc[UR4][R24.64] ;  /* 0x0000000418187981 */ /* 0x000f62000c1e9b00 */
[----:B------:R-:W-:-:S04]  /*0270*/  IADD3 R27, PT, PT, R27, R3, RZ ;  /* 0x000000031b1b7210 */ /* 0x000fc80007ffe0ff */
[----:B------:R-:W-:Y:S01]  /*0280*/  ISETP.GE.AND P0, PT, R27, R2, PT ;  /* 0x000000021b00720c */ /* 0x000fe20003f06270 */
[C---:B--2---:R-:W-:Y:S01]  /*0290*/  FFMA R8, R29.reuse, R22, R8 ;  /* 0x000000161d087223 */ /* 0x044fe20000000008 */
[C---:B------:R-:W-:Y:S01]  /*02a0*/  FFMA R9, R29.reuse, R23, R9 ;  /* 0x000000171d097223 */ /* 0x040fe20000000009 */
[C---:B---3--:R-:W-:Y:S01]  /*02b0*/  FFMA R6, R29.reuse, R20, R6 ;  /* 0x000000141d067223 */ /* 0x048fe20000000006 */
[C---:B------:R-:W-:Y:S01]  /*02c0*/  FFMA R7, R29.reuse, R21, R7 ;  /* 0x000000151d077223 */ /* 0x040fe20000000007 */
[C---:B----4-:R-:W-:Y:S01]  /*02d0*/  FFMA R4, R29.reuse, R18, R4 ;  /* 0x000000121d047223 */ /* 0x050fe20000000004 */
[C---:B------:R-:W-:Y:S01]  /*02e0*/  FFMA R5, R29.reuse, R19, R5 ;  /* 0x000000131d057223 */ /* 0x040fe20000000005 */
[C---:B-----5:R-:W-:Y:S01]  /*02f0*/  FFMA R12, R29.reuse, R24, R12 ;  /* 0x000000181d0c7223 */ /* 0x060fe2000000000c */
[----:B------:R-:W-:-:S05]  /*0300*/  FFMA R13, R29, R25, R13 ;  /* 0x000000191d0d7223 */ /* 0x000fca000000000d */
[----:B------:R-:W-:Y:S05]  /*0310*/  @!P0 BRA `(.L_x_2) ;  /* 0xfffffffc00a88947 */ /* 0x000fea000383ffff */
.L_x_1:
[----:B0-----:R-:W-:Y:S05]  /*0320*/  BSYNC.RECONVERGENT B0 ;  /* 0x0000000000007941 */ /* 0x001fea0003800200 */
.L_x_0:
[C---:B------:R-:W-:Y:S01]  /*0330*/  IMAD.WIDE R14, R3.reuse, 0x8, R10 ;  /* 0x00000008030e7825 */ /* 0x040fe200078e020a */
[----:B------:R-:W-:Y:S04]  /*0340*/  STG.E.64 desc[UR4][R10.64], R8 ;  /* 0x000000080a007986 */ /* 0x000fe8000c101b04 */
[----:B------:R-:W-:Y:S01]  /*0350*/  STG.E.64 desc[UR4][R14.64], R6 ;  /* 0x000000060e007986 */ /* 0x000fe2000c101b04 */
[----:B------:R-:W-:-:S05]  /*0360*/  IMAD.WIDE R16, R3, 0x8, R14 ;  /* 0x0000000803107825 */ /* 0x000fca00078e020e */
[----:B------:R-:W-:Y:S01]  /*0370*/  STG.E.64 desc[UR4][R16.64], R4 ;  /* 0x0000000410007986 */ /* 0x000fe2000c101b04 */
[----:B------:R-:W-:-:S05]  /*0380*/  IMAD.WIDE R2, R3, 0x8, R16 ;  /* 0x0000000803027825 */ /* 0x000fca00078e0210 */
[----:B------:R-:W-:Y:S01]  /*0390*/  STG.E.64 desc[UR4][R2.64], R12 ;  /* 0x0000000c02007986 */ /* 0x000fe2000c101b04 */
[----:B------:R-:W-:Y:S05]  /*03a0*/  EXIT ;  /* 0x000000000000794d */ /* 0x000fea0003800000 */
.L_x_3:
[----:B------:R-:W-:-:S00]  /*03b0*/  BRA `(.L_x_3) ;  /* 0xfffffffc00fc7947 */ /* 0x000fc0000383ffff */
[----:B------:R-:W-:-:S00]  /*03c0*/  NOP ;  /* 0x0000000000007918 */ /* 0x000fc00000000000 */
        /* <DEDUP_REMOVED lines=11> */
.L_x_4:


//--------------------- .nv.shared.reserved.0     --------------------------
	.section	.nv.shared.reserved.0,"aw",@nobits
	.weak		__nv_reservedSMEM_offset_0_alias
	.size		__nv_reservedSMEM_offset_0_alias, 0, 64
	.other		__nv_reservedSMEM_offset_0_alias,@"STO_CUDA_RESERVED_SHARED STV_DEFAULT"
__nv_reservedSMEM_offset_0_alias:
	.zero		0
	.zero		64


//--------------------- .nv.constant0._Z14Fir_SpB_sharedP6float2PfiiiS0_ --------------------------
	.section	.nv.constant0._Z14Fir_SpB_sharedP6float2PfiiiS0_,"a",@progbits
	.sectionflags	@""
	.align	4
.nv.constant0._Z14Fir_SpB_sharedP6float2PfiiiS0_:
	.zero		936


//--------------------- SYMBOLS --------------------------

	.type		.nv.reservedSmem.offset0,@object
	.size		.nv.reservedSmem.offset0,0x4
